	.headerflags	@"EF_CUDA_TEXMODE_UNIFIED EF_CUDA_64BIT_ADDRESS EF_CUDA_ACCELERATORS EF_CUDA_SM90 EF_CUDA_VIRTUAL_SM(EF_CUDA_SM90)"
	.elftype	@"ET_EXEC"


//--------------------- .nv.info                  --------------------------
	.section	.nv.info,"",@"SHT_CUDA_INFO"
	.align	4


	//----- nvinfo : EIATTR_REGCOUNT
	.align		4
        /*0000*/ 	.byte	0x04, 0x2f
        /*0002*/ 	.short	(.L_1 - .L_0)
	.align		4
.L_0:
        /*0004*/ 	.word	index@(triton_poi_fused_cat_46)
        /*0008*/ 	.word	0x00000014


	//----- nvinfo : EIATTR_MIN_STACK_SIZE
	.align		4
.L_1:
        /*000c*/ 	.byte	0x04, 0x12
        /*000e*/ 	.short	(.L_3 - .L_2)
	.align		4
.L_2:
        /*0010*/ 	.word	index@(triton_poi_fused_cat_46)
        /*0014*/ 	.word	0x00000000


	//----- nvinfo : EIATTR_FRAME_SIZE
	.align		4
.L_3:
        /*0018*/ 	.byte	0x04, 0x11
        /*001a*/ 	.short	(.L_5 - .L_4)
	.align		4
.L_4:
        /*001c*/ 	.word	index@(triton_poi_fused_cat_46)
        /*0020*/ 	.word	0x00000000


	//----- nvinfo : EIATTR_MIN_STACK_SIZE
	.align		4
.L_5:
        /*0024*/ 	.byte	0x04, 0x12
        /*0026*/ 	.short	(.L_7 - .L_6)
	.align		4
.L_6:
        /*0028*/ 	.word	index@(triton_poi_fused_cat_46)
        /*002c*/ 	.word	0x00000000
.L_7:


//--------------------- .nv.info.triton_poi_fused_cat_46 --------------------------
	.section	.nv.info.triton_poi_fused_cat_46,"",@"SHT_CUDA_INFO"
	.sectionflags	@""
	.align	4


	//----- nvinfo : EIATTR_CUDA_API_VERSION
	.align		4
        /*0000*/ 	.byte	0x04, 0x37
        /*0002*/ 	.short	(.L_9 - .L_8)
.L_8:
        /*0004*/ 	.word	0x0000007c


	//----- nvinfo : EIATTR_KPARAM_INFO
	.align		4
.L_9:
        /*0008*/ 	.byte	0x04, 0x17
        /*000a*/ 	.short	(.L_11 - .L_10)
.L_10:
        /*000c*/ 	.word	0x00000000
        /*0010*/ 	.short	0x0005
        /*0012*/ 	.short	0x0028
        /*0014*/ 	.byte	0x00, 0xf0, 0x11, 0x00


	//----- nvinfo : EIATTR_KPARAM_INFO
	.align		4
.L_11:
        /*0018*/ 	.byte	0x04, 0x17
        /*001a*/ 	.short	(.L_13 - .L_12)
.L_12:
        /*001c*/ 	.word	0x00000000
        /*0020*/ 	.short	0x0004
        /*0022*/ 	.short	0x0020
        /*0024*/ 	.byte	0x00, 0xf4, 0x21, 0x00


	//----- nvinfo : EIATTR_KPARAM_INFO
	.align		4
.L_13:
        /*0028*/ 	.byte	0x04, 0x17
        /*002a*/ 	.short	(.L_15 - .L_14)
.L_14:
        /*002c*/ 	.word	0x00000000
        /*0030*/ 	.short	0x0003
        /*0032*/ 	.short	0x0018
        /*0034*/ 	.byte	0x00, 0xf4, 0x21, 0x00


	//----- nvinfo : EIATTR_KPARAM_INFO
	.align		4
.L_15:
        /*0038*/ 	.byte	0x04, 0x17
        /*003a*/ 	.short	(.L_17 - .L_16)
.L_16:
        /*003c*/ 	.word	0x00000000
        /*0040*/ 	.short	0x0002
        /*0042*/ 	.short	0x0010
        /*0044*/ 	.byte	0x00, 0xf4, 0x21, 0x00


	//----- nvinfo : EIATTR_KPARAM_INFO
	.align		4
.L_17:
        /*0048*/ 	.byte	0x04, 0x17
        /*004a*/ 	.short	(.L_19 - .L_18)
.L_18:
        /*004c*/ 	.word	0x00000000
        /*0050*/ 	.short	0x0001
        /*0052*/ 	.short	0x0008
        /*0054*/ 	.byte	0x00, 0xf4, 0x21, 0x00


	//----- nvinfo : EIATTR_KPARAM_INFO
	.align		4
.L_19:
        /*0058*/ 	.byte	0x04, 0x17
        /*005a*/ 	.short	(.L_21 - .L_20)
.L_20:
        /*005c*/ 	.word	0x00000000
        /*0060*/ 	.short	0x0000
        /*0062*/ 	.short	0x0000
        /*0064*/ 	.byte	0x00, 0xf4, 0x21, 0x00


	//----- nvinfo : EIATTR_SPARSE_MMA_MASK
	.align		4
.L_21:
        /*0068*/ 	.byte	0x03, 0x50
        /*006a*/ 	.short	0x0000


	//----- nvinfo : EIATTR_MAXREG_COUNT
	.align		4
        /*006c*/ 	.byte	0x03, 0x1b
        /*006e*/ 	.short	0x00ff


	//----- nvinfo : EIATTR_EXIT_INSTR_OFFSETS
	.align		4
        /*0070*/ 	.byte	0x04, 0x1c
        /*0072*/ 	.short	(.L_23 - .L_22)


	//   ....[0]....
.L_22:
        /*0074*/ 	.word	0x000001f0


	//   ....[1]....
        /*0078*/ 	.word	0x00000210


	//----- nvinfo : EIATTR_REQNTID
	.align		4
.L_23:
        /*007c*/ 	.byte	0x04, 0x10
        /*007e*/ 	.short	(.L_25 - .L_24)
.L_24:
        /*0080*/ 	.word	0x00000080
        /*0084*/ 	.word	0x00000001
        /*0088*/ 	.word	0x00000001


	//----- nvinfo : EIATTR_CBANK_PARAM_SIZE
	.align		4
.L_25:
        /*008c*/ 	.byte	0x03, 0x19
        /*008e*/ 	.short	0x002c


	//----- nvinfo : EIATTR_PARAM_CBANK
	.align		4
        /*0090*/ 	.byte	0x04, 0x0a
        /*0092*/ 	.short	(.L_27 - .L_26)
	.align		4
.L_26:
        /*0094*/ 	.word	index@(.nv.constant0.triton_poi_fused_cat_46)
        /*0098*/ 	.short	0x0210
        /*009a*/ 	.short	0x002c


	//----- nvinfo : EIATTR_SW_WAR
	.align		4
.L_27:
        /*009c*/ 	.byte	0x04, 0x36
        /*009e*/ 	.short	(.L_29 - .L_28)
.L_28:
        /*00a0*/ 	.word	0x00000008
.L_29:


//--------------------- .nv.callgraph             --------------------------
	.section	.nv.callgraph,"",@"SHT_CUDA_CALLGRAPH"
	.align	4
	.sectionentsize	8
	.align		4
        /*0000*/ 	.word	0x00000000
	.align		4
        /*0004*/ 	.word	0xffffffff
	.align		4
        /*0008*/ 	.word	0x00000000
	.align		4
        /*000c*/ 	.word	0xfffffffe
	.align		4
        /*0010*/ 	.word	0x00000000
	.align		4
        /*0014*/ 	.word	0xfffffffd
	.align		4
        /*0018*/ 	.word	0x00000000
	.align		4
        /*001c*/ 	.word	0xfffffffc


//--------------------- .text.triton_poi_fused_cat_46 --------------------------
	.section	.text.triton_poi_fused_cat_46,"ax",@progbits
	.align	128
        .global         triton_poi_fused_cat_46
        .type           triton_poi_fused_cat_46,@function
        .size           triton_poi_fused_cat_46,(.L_x_1 - triton_poi_fused_cat_46)
        .other          triton_poi_fused_cat_46,@"STO_CUDA_ENTRY STV_DEFAULT"
triton_poi_fused_cat_46:
.text.triton_poi_fused_cat_46:
[----:B------:R-:W0:Y:S02]  /*0000*/  LDC R1, c[0x0][0x28] ;  /* 0x00000a00ff017b82 */ /* 0x000e240000000800 */
[----:B------:R-:W1:Y:S01]  /*0010*/  S2R R0, SR_TID.X ;  /* 0x0000000000007919 */ /* 0x000e620000002100 */
[----:B------:R-:W2:Y:S01]  /*0020*/  LDC.64 R6, c[0x0][0x210] ;  /* 0x00008400ff067b82 */ /* 0x000ea20000000a00 */
[----:B------:R-:W-:Y:S01]  /*0030*/  ULDC.64 UR4, c[0x0][0x208] ;  /* 0x0000820000047ab9 */ /* 0x000fe20000000a00 */
[----:B------:R-:W3:Y:S06]  /*0040*/  S2R R5, SR_CTAID.X ;  /* 0x0000000000057919 */ /* 0x000eec0000002500 */
[----:B------:R-:W4:Y:S08]  /*0050*/  LDC.64 R8, c[0x0][0x218] ;  /* 0x00008600ff087b82 */ /* 0x000f300000000a00 */
[----:B------:R-:W5:Y:S01]  /*0060*/  LDC.64 R10, c[0x0][0x220] ;  /* 0x00008800ff0a7b82 */ /* 0x000f620000000a00 */
[----:B-1----:R-:W-:-:S05]  /*0070*/  LOP3.LUT R0, R0, 0x7f, RZ, 0xc0, !PT ;  /* 0x0000007f00007812 */ /* 0x002fca00078ec0ff */
[----:B---3--:R-:W-:Y:S02]  /*0080*/  IMAD R5, R5, 0x80, R0 ;  /* 0x0000008005057824 */ /* 0x008fe400078e0200 */
[----:B------:R-:W-:Y:S02]  /*0090*/  IMAD.MOV.U32 R0, RZ, RZ, RZ ;  /* 0x000000ffff007224 */ /* 0x000fe400078e00ff */
[C---:B--2---:R-:W-:Y:S01]  /*00a0*/  IMAD.WIDE R6, R5.reuse, 0x4, R6 ;  /* 0x0000000405067825 */ /* 0x044fe200078e0206 */
[----:B------:R-:W-:-:S13]  /*00b0*/  ISETP.GE.AND P0, PT, R5, 0x800, PT ;  /* 0x000008000500780c */ /* 0x000fda0003f06270 */
[----:B------:R4:W2:Y:S01]  /*00c0*/  @!P0 LDG.E R0, desc[UR4][R6.64] ;  /* 0x0000000406008981 */ /* 0x0008a2000c1e1900 */
[----:B------:R-:W-:-:S04]  /*00d0*/  SHF.R.S32.HI R2, RZ, 0x1f, R5 ;  /* 0x0000001fff027819 */ /* 0x000fc80000011405 */
[----:B------:R-:W-:Y:S02]  /*00e0*/  LEA.HI R4, R2, R5, RZ, 0x9 ;  /* 0x0000000502047211 */ /* 0x000fe400078f48ff */
[----:B------:R-:W1:Y:S02]  /*00f0*/  LDC.64 R2, c[0x0][0x228] ;  /* 0x00008a00ff027b82 */ /* 0x000e640000000a00 */
[----:B------:R-:W-:Y:S02]  /*0100*/  LOP3.LUT R14, R4, 0xfffffe00, RZ, 0xc0, !PT ;  /* 0xfffffe00040e7812 */ /* 0x000fe400078ec0ff */
[----:B------:R-:W-:Y:S02]  /*0110*/  SHF.R.S32.HI R12, RZ, 0x9, R4 ;  /* 0x00000009ff0c7819 */ /* 0x000fe40000011404 */
[----:B------:R-:W-:Y:S02]  /*0120*/  IADD3 R13, R5, -R14, RZ ;  /* 0x8000000e050d7210 */ /* 0x000fe40007ffe0ff */
[----:B------:R-:W3:Y:S03]  /*0130*/  LDC.64 R4, c[0x0][0x230] ;  /* 0x00008c00ff047b82 */ /* 0x000ee60000000a00 */
[----:B------:R-:W-:-:S04]  /*0140*/  IMAD R13, R12, 0x2800, R13 ;  /* 0x000028000c0d7824 */ /* 0x000fc800078e020d */
[----:B------:R-:W-:Y:S02]  /*0150*/  IMAD.IADD R15, R14, 0x1, R13 ;  /* 0x000000010e0f7824 */ /* 0x000fe400078e020d */
[----:B----4-:R-:W-:-:S03]  /*0160*/  IMAD.WIDE R6, R13, 0x4, R8 ;  /* 0x000000040d067825 */ /* 0x010fc600078e0208 */
[----:B------:R-:W-:Y:S01]  /*0170*/  IADD3 R17, R14, R15, RZ ;  /* 0x0000000f0e117210 */ /* 0x000fe20007ffe0ff */
[----:B-----5:R-:W-:-:S04]  /*0180*/  IMAD.WIDE R8, R15, 0x4, R10 ;  /* 0x000000040f087825 */ /* 0x020fc800078e020a */
[----:B-1----:R-:W-:Y:S01]  /*0190*/  IMAD.WIDE R2, R17, 0x4, R2 ;  /* 0x0000000411027825 */ /* 0x002fe200078e0202 */
[----:B------:R-:W-:-:S05]  /*01a0*/  IADD3 R17, R14, R17, RZ ;  /* 0x000000110e117210 */ /* 0x000fca0007ffe0ff */
[----:B---3--:R-:W-:Y:S01]  /*01b0*/  IMAD.WIDE R4, R17, 0x4, R4 ;  /* 0x0000000411047825 */ /* 0x008fe200078e0204 */
[----:B--2---:R1:W-:Y:S04]  /*01c0*/  @!P0 STG.E desc[UR4][R6.64], R0 ;  /* 0x0000000006008986 */ /* 0x0043e8000c101904 */
[----:B------:R1:W-:Y:S04]  /*01d0*/  @!P0 STG.E desc[UR4][R8.64], R0 ;  /* 0x0000000008008986 */ /* 0x0003e8000c101904 */
[----:B------:R1:W-:Y:S01]  /*01e0*/  @!P0 STG.E desc[UR4][R2.64], R0 ;  /* 0x0000000002008986 */ /* 0x0003e2000c101904 */
[----:B------:R-:W-:Y:S05]  /*01f0*/  @P0 EXIT ;  /* 0x000000000000094d */ /* 0x000fea0003800000 */
[----:B------:R-:W-:Y:S01]  /*0200*/  STG.E desc[UR4][R4.64], R0 ;  /* 0x0000000004007986 */ /* 0x000fe2000c101904 */
[----:B------:R-:W-:Y:S05]  /*0210*/  EXIT ;  /* 0x000000000000794d */ /* 0x000fea0003800000 */
.L_x_0:
[----:B------:R-:W-:-:S00]  /*0220*/  BRA `(.L_x_0) ;  /* 0xfffffffc00fc7947 */ /* 0x000fc0000383ffff */
[----:B------:R-:W-:-:S00]  /*0230*/  NOP ;  /* 0x0000000000007918 */ /* 0x000fc00000000000 */
        /* <DEDUP_REMOVED lines=12> */
.L_x_1:


//--------------------- .nv.constant0.triton_poi_fused_cat_46 --------------------------
	.section	.nv.constant0.triton_poi_fused_cat_46,"a",@progbits
	.sectionflags	@""
	.align	4
.nv.constant0.triton_poi_fused_cat_46:
	.zero		572
